//
// Generated by NVIDIA NVVM Compiler
//
// Compiler Build ID: CL-36424714
// Cuda compilation tools, release 13.0, V13.0.88
// Based on NVVM 20.0.0
//

.version 9.0
.target sm_100
.address_size 64

	// .globl	_Z13bfsPushKernel5Graph7BFSDatai

.visible .entry _Z13bfsPushKernel5Graph7BFSDatai(
	.param .align 8 .b8 _Z13bfsPushKernel5Graph7BFSDatai_param_0[24],
	.param .align 8 .b8 _Z13bfsPushKernel5Graph7BFSDatai_param_1[48],
	.param .u32 _Z13bfsPushKernel5Graph7BFSDatai_param_2
)
{
	.reg .pred 	%p<17>;
	.reg .b32 	%r<52>;
	.reg .b64 	%rd<56>;

	ld.param.u64 	%rd17, [_Z13bfsPushKernel5Graph7BFSDatai_param_1+16];
	ld.param.u64 	%rd13, [_Z13bfsPushKernel5Graph7BFSDatai_param_0+8];
	ld.param.u64 	%rd20, [_Z13bfsPushKernel5Graph7BFSDatai_param_1+40];
	ld.param.u64 	%rd19, [_Z13bfsPushKernel5Graph7BFSDatai_param_1+32];
	ld.param.u64 	%rd18, [_Z13bfsPushKernel5Graph7BFSDatai_param_1+24];
	ld.param.u64 	%rd16, [_Z13bfsPushKernel5Graph7BFSDatai_param_1+8];
	ld.param.u64 	%rd15, [_Z13bfsPushKernel5Graph7BFSDatai_param_1];
	ld.param.u64 	%rd14, [_Z13bfsPushKernel5Graph7BFSDatai_param_0+16];
	ld.param.u32 	%r24, [_Z13bfsPushKernel5Graph7BFSDatai_param_2];
	cvta.to.global.u64 	%rd1, %rd14;
	cvta.to.global.u64 	%rd2, %rd15;
	cvta.to.global.u64 	%rd3, %rd16;
	cvta.to.global.u64 	%rd4, %rd18;
	cvta.to.global.u64 	%rd21, %rd19;
	cvta.to.global.u64 	%rd5, %rd20;
	mov.u32 	%r25, %ctaid.x;
	mov.u32 	%r26, %ntid.x;
	mov.u32 	%r27, %tid.x;
	mad.lo.s32 	%r1, %r25, %r26, %r27;
	ld.global.u32 	%r28, [%rd21];
	setp.ge.s32 	%p1, %r1, %r28;
	@%p1 bra 	$L__BB0_23;
	cvta.to.global.u64 	%rd22, %rd17;
	cvta.to.global.u64 	%rd23, %rd13;
	mul.wide.s32 	%rd24, %r1, 4;
	add.s64 	%rd25, %rd22, %rd24;
	ld.global.u32 	%r29, [%rd25];
	mul.wide.s32 	%rd26, %r29, 4;
	add.s64 	%rd27, %rd23, %rd26;
	ld.global.u32 	%r2, [%rd27];
	ld.global.u32 	%r3, [%rd27+4];
	setp.ge.s32 	%p2, %r2, %r3;
	@%p2 bra 	$L__BB0_23;
	add.s32 	%r4, %r24, 1;
	sub.s32 	%r30, %r3, %r2;
	and.b32  	%r5, %r30, 3;
	setp.eq.s32 	%p3, %r5, 0;
	mov.u32 	%r49, %r2;
	@%p3 bra 	$L__BB0_8;
	neg.s32 	%r47, %r5;
	mov.u32 	%r49, %r2;
$L__BB0_4:
	.pragma "nounroll";
	mul.wide.s32 	%rd28, %r49, 4;
	add.s64 	%rd29, %rd1, %rd28;
	ld.global.u32 	%r9, [%rd29];
	mul.wide.s32 	%rd30, %r9, 4;
	add.s64 	%rd6, %rd3, %rd30;
	ld.global.u32 	%r31, [%rd6];
	setp.ne.s32 	%p4, %r31, 0;
	@%p4 bra 	$L__BB0_7;
	atom.relaxed.global.cas.b32 	%r32, [%rd6], 0, 1;
	setp.ne.s32 	%p5, %r32, 0;
	@%p5 bra 	$L__BB0_7;
	atom.global.add.u32 	%r33, [%rd5], 1;
	mul.wide.s32 	%rd31, %r33, 4;
	add.s64 	%rd32, %rd4, %rd31;
	st.global.u32 	[%rd32], %r9;
	add.s64 	%rd34, %rd2, %rd30;
	st.global.u32 	[%rd34], %r4;
$L__BB0_7:
	add.s32 	%r49, %r49, 1;
	add.s32 	%r47, %r47, 1;
	setp.ne.s32 	%p6, %r47, 0;
	@%p6 bra 	$L__BB0_4;
$L__BB0_8:
	sub.s32 	%r34, %r2, %r3;
	setp.gt.u32 	%p7, %r34, -4;
	@%p7 bra 	$L__BB0_23;
	sub.s32 	%r50, %r49, %r3;
	add.s64 	%rd7, %rd1, 8;
$L__BB0_10:
	mul.wide.s32 	%rd35, %r49, 4;
	add.s64 	%rd8, %rd7, %rd35;
	ld.global.u32 	%r16, [%rd8+-8];
	mul.wide.s32 	%rd36, %r16, 4;
	add.s64 	%rd9, %rd3, %rd36;
	ld.global.u32 	%r35, [%rd9];
	setp.ne.s32 	%p8, %r35, 0;
	@%p8 bra 	$L__BB0_13;
	atom.relaxed.global.cas.b32 	%r36, [%rd9], 0, 1;
	setp.ne.s32 	%p9, %r36, 0;
	@%p9 bra 	$L__BB0_13;
	atom.global.add.u32 	%r37, [%rd5], 1;
	mul.wide.s32 	%rd37, %r37, 4;
	add.s64 	%rd38, %rd4, %rd37;
	st.global.u32 	[%rd38], %r16;
	add.s64 	%rd40, %rd2, %rd36;
	st.global.u32 	[%rd40], %r4;
$L__BB0_13:
	ld.global.u32 	%r17, [%rd8+-4];
	mul.wide.s32 	%rd41, %r17, 4;
	add.s64 	%rd10, %rd3, %rd41;
	ld.global.u32 	%r38, [%rd10];
	setp.ne.s32 	%p10, %r38, 0;
	@%p10 bra 	$L__BB0_16;
	atom.relaxed.global.cas.b32 	%r39, [%rd10], 0, 1;
	setp.ne.s32 	%p11, %r39, 0;
	@%p11 bra 	$L__BB0_16;
	atom.global.add.u32 	%r40, [%rd5], 1;
	mul.wide.s32 	%rd42, %r40, 4;
	add.s64 	%rd43, %rd4, %rd42;
	st.global.u32 	[%rd43], %r17;
	add.s64 	%rd45, %rd2, %rd41;
	st.global.u32 	[%rd45], %r4;
$L__BB0_16:
	ld.global.u32 	%r18, [%rd8];
	mul.wide.s32 	%rd46, %r18, 4;
	add.s64 	%rd11, %rd3, %rd46;
	ld.global.u32 	%r41, [%rd11];
	setp.ne.s32 	%p12, %r41, 0;
	@%p12 bra 	$L__BB0_19;
	atom.relaxed.global.cas.b32 	%r42, [%rd11], 0, 1;
	setp.ne.s32 	%p13, %r42, 0;
	@%p13 bra 	$L__BB0_19;
	atom.global.add.u32 	%r43, [%rd5], 1;
	mul.wide.s32 	%rd47, %r43, 4;
	add.s64 	%rd48, %rd4, %rd47;
	st.global.u32 	[%rd48], %r18;
	add.s64 	%rd50, %rd2, %rd46;
	st.global.u32 	[%rd50], %r4;
$L__BB0_19:
	ld.global.u32 	%r19, [%rd8+4];
	mul.wide.s32 	%rd51, %r19, 4;
	add.s64 	%rd12, %rd3, %rd51;
	ld.global.u32 	%r44, [%rd12];
	setp.ne.s32 	%p14, %r44, 0;
	@%p14 bra 	$L__BB0_22;
	atom.relaxed.global.cas.b32 	%r45, [%rd12], 0, 1;
	setp.ne.s32 	%p15, %r45, 0;
	@%p15 bra 	$L__BB0_22;
	atom.global.add.u32 	%r46, [%rd5], 1;
	mul.wide.s32 	%rd52, %r46, 4;
	add.s64 	%rd53, %rd4, %rd52;
	st.global.u32 	[%rd53], %r19;
	add.s64 	%rd55, %rd2, %rd51;
	st.global.u32 	[%rd55], %r4;
$L__BB0_22:
	add.s32 	%r49, %r49, 4;
	add.s32 	%r50, %r50, 4;
	setp.ne.s32 	%p16, %r50, 0;
	@%p16 bra 	$L__BB0_10;
$L__BB0_23:
	ret;

}
	// .globl	_Z13bfsPullKernel5Graph7BFSDatai
.visible .entry _Z13bfsPullKernel5Graph7BFSDatai(
	.param .align 8 .b8 _Z13bfsPullKernel5Graph7BFSDatai_param_0[24],
	.param .align 8 .b8 _Z13bfsPullKernel5Graph7BFSDatai_param_1[48],
	.param .u32 _Z13bfsPullKernel5Graph7BFSDatai_param_2
)
{
	.reg .pred 	%p<10>;
	.reg .b32 	%r<22>;
	.reg .b64 	%rd<25>;

	ld.param.u64 	%rd1, [_Z13bfsPullKernel5Graph7BFSDatai_param_0+8];
	ld.param.u64 	%rd2, [_Z13bfsPullKernel5Graph7BFSDatai_param_0+16];
	ld.param.u64 	%rd4, [_Z13bfsPullKernel5Graph7BFSDatai_param_1+8];
	ld.param.u64 	%rd5, [_Z13bfsPullKernel5Graph7BFSDatai_param_1+24];
	ld.param.u64 	%rd6, [_Z13bfsPullKernel5Graph7BFSDatai_param_1+40];
	ld.param.u32 	%r1, [_Z13bfsPullKernel5Graph7BFSDatai_param_0];
	ld.param.u64 	%rd10, [_Z13bfsPullKernel5Graph7BFSDatai_param_1];
	ld.param.u32 	%r9, [_Z13bfsPullKernel5Graph7BFSDatai_param_2];
	cvta.to.global.u64 	%rd3, %rd10;
	mov.u32 	%r10, %ctaid.x;
	mov.u32 	%r11, %ntid.x;
	mov.u32 	%r12, %tid.x;
	mad.lo.s32 	%r2, %r10, %r11, %r12;
	setp.ge.s32 	%p1, %r2, %r1;
	@%p1 bra 	$L__BB1_9;
	mul.wide.s32 	%rd11, %r2, 4;
	add.s64 	%rd7, %rd3, %rd11;
	ld.global.u32 	%r13, [%rd7];
	setp.ne.s32 	%p2, %r13, -1;
	setp.lt.s32 	%p3, %r1, 1;
	or.pred  	%p4, %p2, %p3;
	@%p4 bra 	$L__BB1_9;
	cvta.to.global.u64 	%rd8, %rd2;
	cvta.to.global.u64 	%rd9, %rd1;
	mov.b32 	%r20, 0;
$L__BB1_3:
	mul.wide.u32 	%rd12, %r20, 4;
	add.s64 	%rd13, %rd3, %rd12;
	ld.global.u32 	%r15, [%rd13];
	setp.ne.s32 	%p5, %r15, %r9;
	@%p5 bra 	$L__BB1_5;
	add.s64 	%rd15, %rd9, %rd12;
	ld.global.u32 	%r21, [%rd15];
	ld.global.u32 	%r5, [%rd15+4];
	setp.ge.s32 	%p6, %r21, %r5;
	@%p6 bra 	$L__BB1_5;
	bra.uni 	$L__BB1_7;
$L__BB1_5:
	add.s32 	%r20, %r20, 1;
	setp.ne.s32 	%p9, %r20, %r1;
	@%p9 bra 	$L__BB1_3;
	bra.uni 	$L__BB1_9;
$L__BB1_6:
	add.s32 	%r21, %r21, 1;
	setp.eq.s32 	%p8, %r21, %r5;
	@%p8 bra 	$L__BB1_5;
$L__BB1_7:
	mul.wide.s32 	%rd16, %r21, 4;
	add.s64 	%rd17, %rd8, %rd16;
	ld.global.u32 	%r16, [%rd17];
	setp.ne.s32 	%p7, %r16, %r2;
	@%p7 bra 	$L__BB1_6;
	add.s32 	%r17, %r9, 1;
	st.global.u32 	[%rd7], %r17;
	cvta.to.global.u64 	%rd18, %rd4;
	add.s64 	%rd20, %rd18, %rd11;
	mov.b32 	%r18, 1;
	st.global.u32 	[%rd20], %r18;
	cvta.to.global.u64 	%rd21, %rd6;
	atom.global.add.u32 	%r19, [%rd21], 1;
	cvta.to.global.u64 	%rd22, %rd5;
	mul.wide.s32 	%rd23, %r19, 4;
	add.s64 	%rd24, %rd22, %rd23;
	st.global.u32 	[%rd24], %r2;
$L__BB1_9:
	ret;

}


// ===== COMPILED SASS (sm_100) =====

	.target	sm_100

	.elftype	@"ET_EXEC"


//--------------------- .note.nv.tkinfo           --------------------------
	.section	.note.nv.tkinfo,"",@"SHT_NOTE"
	.sectionflags	@"SHF_NOTE_NV_TKINFO"
	.tkinfo
        /*0018*/ 	.word	0x00000002
        /*0030*/ 	.string	""
        /*0030*/ 	.string	"ptxas"
        /*0030*/ 	.string	"Cuda compilation tools, release 13.0, V13.0.88"
        /*0030*/ 	.string	"Build cuda_13.0.r13.0/compiler.36424714_0"
        /*0030*/ 	.string	"-arch sm_100 -m 64 "



//--------------------- .note.nv.cuinfo           --------------------------
	.section	.note.nv.cuinfo,"",@"SHT_NOTE"
	.sectionflags	@"SHF_NOTE_NV_CUINFO"
        /*0018*/ 	.short	0x0002
        /*001a*/ 	.short	0x0064
        /*001c*/ 	.short	0x0082
	.zero		2


//--------------------- .nv.info                  --------------------------
	.section	.nv.info,"",@"SHT_CUDA_INFO"
	.align	4


	//----- nvinfo : EIATTR_REGCOUNT
	.align		4
        /*0000*/ 	.byte	0x04, 0x2f
        /*0002*/ 	.short	(.L_1 - .L_0)
	.align		4
.L_0:
        /*0004*/ 	.word	index@(_Z13bfsPushKernel5Graph7BFSDatai)
        /*0008*/ 	.word	0x0000001a


	//----- nvinfo : EIATTR_FRAME_SIZE
	.align		4
.L_1:
        /*000c*/ 	.byte	0x04, 0x11
        /*000e*/ 	.short	(.L_3 - .L_2)
	.align		4
.L_2:
        /*0010*/ 	.word	index@(_Z13bfsPushKernel5Graph7BFSDatai)
        /*0014*/ 	.word	0x00000000


	//----- nvinfo : EIATTR_REGCOUNT
	.align		4
.L_3:
        /*0018*/ 	.byte	0x04, 0x2f
        /*001a*/ 	.short	(.L_5 - .L_4)
	.align		4
.L_4:
        /*001c*/ 	.word	index@(_Z13bfsPullKernel5Graph7BFSDatai)
        /*0020*/ 	.word	0x00000014


	//----- nvinfo : EIATTR_FRAME_SIZE
	.align		4
.L_5:
        /*0024*/ 	.byte	0x04, 0x11
        /*0026*/ 	.short	(.L_7 - .L_6)
	.align		4
.L_6:
        /*0028*/ 	.word	index@(_Z13bfsPullKernel5Graph7BFSDatai)
        /*002c*/ 	.word	0x00000000


	//----- nvinfo : EIATTR_MIN_STACK_SIZE
	.align		4
.L_7:
        /*0030*/ 	.byte	0x04, 0x12
        /*0032*/ 	.short	(.L_9 - .L_8)
	.align		4
.L_8:
        /*0034*/ 	.word	index@(_Z13bfsPullKernel5Graph7BFSDatai)
        /*0038*/ 	.word	0x00000000


	//----- nvinfo : EIATTR_MIN_STACK_SIZE
	.align		4
.L_9:
        /*003c*/ 	.byte	0x04, 0x12
        /*003e*/ 	.short	(.L_11 - .L_10)
	.align		4
.L_10:
        /*0040*/ 	.word	index@(_Z13bfsPushKernel5Graph7BFSDatai)
        /*0044*/ 	.word	0x00000000
.L_11:


//--------------------- .nv.compat                --------------------------
	.section	.nv.compat,"",@"SHT_CUDA_COMPAT_INFO"
	.align	4
        /*0000*/ 	.byte	0x02, 0x09, 0x00, 0x00, 0x02, 0x02, 0x01, 0x00, 0x02, 0x05, 0x05, 0x00, 0x03, 0x07, 0x01, 0x01
        /*0010*/ 	.byte	0x02, 0x03, 0x00, 0x00, 0x02, 0x06, 0x01, 0x00, 0x04, 0x0b, 0x08, 0x00, 0x09, 0x00, 0x00, 0x00
        /*0020*/ 	.byte	0x00, 0x00, 0x00, 0x00


//--------------------- .nv.info._Z13bfsPullKernel5Graph7BFSDatai --------------------------
	.section	.nv.info._Z13bfsPullKernel5Graph7BFSDatai,"",@"SHT_CUDA_INFO"
	.sectionflags	@""
	.align	4


	//----- nvinfo : EIATTR_CUDA_API_VERSION
	.align		4
        /*0000*/ 	.byte	0x04, 0x37
        /*0002*/ 	.short	(.L_13 - .L_12)
.L_12:
        /*0004*/ 	.word	0x00000082


	//----- nvinfo : EIATTR_KPARAM_INFO
	.align		4
.L_13:
        /*0008*/ 	.byte	0x04, 0x17
        /*000a*/ 	.short	(.L_15 - .L_14)
.L_14:
        /*000c*/ 	.word	0x00000000
        /*0010*/ 	.short	0x0002
        /*0012*/ 	.short	0x0048
        /*0014*/ 	.byte	0x00, 0xf0, 0x11, 0x00


	//----- nvinfo : EIATTR_KPARAM_INFO
	.align		4
.L_15:
        /*0018*/ 	.byte	0x04, 0x17
        /*001a*/ 	.short	(.L_17 - .L_16)
.L_16:
        /*001c*/ 	.word	0x00000000
        /*0020*/ 	.short	0x0001
        /*0022*/ 	.short	0x0018
        /*0024*/ 	.byte	0x00, 0xf0, 0xc1, 0x00


	//----- nvinfo : EIATTR_KPARAM_INFO
	.align		4
.L_17:
        /*0028*/ 	.byte	0x04, 0x17
        /*002a*/ 	.short	(.L_19 - .L_18)
.L_18:
        /*002c*/ 	.word	0x00000000
        /*0030*/ 	.short	0x0000
        /*0032*/ 	.short	0x0000
        /*0034*/ 	.byte	0x00, 0xf0, 0x61, 0x00


	//----- nvinfo : EIATTR_SPARSE_MMA_MASK
	.align		4
.L_19:
        /*0038*/ 	.byte	0x03, 0x50
        /*003a*/ 	.short	0x0000


	//----- nvinfo : EIATTR_MAXREG_COUNT
	.align		4
        /*003c*/ 	.byte	0x03, 0x1b
        /*003e*/ 	.short	0x00ff


	//----- nvinfo : EIATTR_MERCURY_ISA_VERSION
	.align		4
        /*0040*/ 	.byte	0x03, 0x5f
        /*0042*/ 	.short	0x0101


	//----- nvinfo : EIATTR_INT_WARP_WIDE_INSTR_OFFSETS
	.align		4
        /*0044*/ 	.byte	0x04, 0x31
        /*0046*/ 	.short	(.L_21 - .L_20)


	//   ....[0]....
.L_20:
        /*0048*/ 	.word	0x00000300


	//   ....[1]....
        /*004c*/ 	.word	0x00000400


	//----- nvinfo : EIATTR_VRC_CTA_INIT_COUNT
	.align		4
.L_21:
        /*0050*/ 	.byte	0x02, 0x4a
	.zero		1
	.zero		1


	//----- nvinfo : EIATTR_EXIT_INSTR_OFFSETS
	.align		4
        /*0054*/ 	.byte	0x04, 0x1c
        /*0056*/ 	.short	(.L_23 - .L_22)


	//   ....[0]....
.L_22:
        /*0058*/ 	.word	0x00000070


	//   ....[1]....
        /*005c*/ 	.word	0x000000e0


	//   ....[2]....
        /*0060*/ 	.word	0x000002c0


	//   ....[3]....
        /*0064*/ 	.word	0x00000440


	//----- nvinfo : EIATTR_CRS_STACK_SIZE
	.align		4
.L_23:
        /*0068*/ 	.byte	0x04, 0x1e
        /*006a*/ 	.short	(.L_25 - .L_24)
.L_24:
        /*006c*/ 	.word	0x00000000


	//----- nvinfo : EIATTR_CBANK_PARAM_SIZE
	.align		4
.L_25:
        /*0070*/ 	.byte	0x03, 0x19
        /*0072*/ 	.short	0x004c


	//----- nvinfo : EIATTR_PARAM_CBANK
	.align		4
        /*0074*/ 	.byte	0x04, 0x0a
        /*0076*/ 	.short	(.L_27 - .L_26)
	.align		4
.L_26:
        /*0078*/ 	.word	index@(.nv.constant0._Z13bfsPullKernel5Graph7BFSDatai)
        /*007c*/ 	.short	0x0380
        /*007e*/ 	.short	0x004c


	//----- nvinfo : EIATTR_SW_WAR
	.align		4
.L_27:
        /*0080*/ 	.byte	0x04, 0x36
        /*0082*/ 	.short	(.L_29 - .L_28)
.L_28:
        /*0084*/ 	.word	0x00000008
.L_29:


//--------------------- .nv.info._Z13bfsPushKernel5Graph7BFSDatai --------------------------
	.section	.nv.info._Z13bfsPushKernel5Graph7BFSDatai,"",@"SHT_CUDA_INFO"
	.sectionflags	@""
	.align	4


	//----- nvinfo : EIATTR_CUDA_API_VERSION
	.align		4
        /*0000*/ 	.byte	0x04, 0x37
        /*0002*/ 	.short	(.L_31 - .L_30)
.L_30:
        /*0004*/ 	.word	0x00000082


	//----- nvinfo : EIATTR_KPARAM_INFO
	.align		4
.L_31:
        /*0008*/ 	.byte	0x04, 0x17
        /*000a*/ 	.short	(.L_33 - .L_32)
.L_32:
        /*000c*/ 	.word	0x00000000
        /*0010*/ 	.short	0x0002
        /*0012*/ 	.short	0x0048
        /*0014*/ 	.byte	0x00, 0xf0, 0x11, 0x00


	//----- nvinfo : EIATTR_KPARAM_INFO
	.align		4
.L_33:
        /*0018*/ 	.byte	0x04, 0x17
        /*001a*/ 	.short	(.L_35 - .L_34)
.L_34:
        /*001c*/ 	.word	0x00000000
        /*0020*/ 	.short	0x0001
        /*0022*/ 	.short	0x0018
        /*0024*/ 	.byte	0x00, 0xf0, 0xc1, 0x00


	//----- nvinfo : EIATTR_KPARAM_INFO
	.align		4
.L_35:
        /*0028*/ 	.byte	0x04, 0x17
        /*002a*/ 	.short	(.L_37 - .L_36)
.L_36:
        /*002c*/ 	.word	0x00000000
        /*0030*/ 	.short	0x0000
        /*0032*/ 	.short	0x0000
        /*0034*/ 	.byte	0x00, 0xf0, 0x61, 0x00


	//----- nvinfo : EIATTR_SPARSE_MMA_MASK
	.align		4
.L_37:
        /*0038*/ 	.byte	0x03, 0x50
        /*003a*/ 	.short	0x0000


	//----- nvinfo : EIATTR_MAXREG_COUNT
	.align		4
        /*003c*/ 	.byte	0x03, 0x1b
        /*003e*/ 	.short	0x00ff


	//----- nvinfo : EIATTR_MERCURY_ISA_VERSION
	.align		4
        /*0040*/ 	.byte	0x03, 0x5f
        /*0042*/ 	.short	0x0101


	//----- nvinfo : EIATTR_INT_WARP_WIDE_INSTR_OFFSETS
	.align		4
        /*0044*/ 	.byte	0x04, 0x31
        /*0046*/ 	.short	(.L_39 - .L_38)


	//   ....[0]....
.L_38:
        /*0048*/ 	.word	0x000002f0


	//   ....[1]....
        /*004c*/ 	.word	0x00000390


	//   ....[2]....
        /*0050*/ 	.word	0x000005b0


	//   ....[3]....
        /*0054*/ 	.word	0x00000650


	//   ....[4]....
        /*0058*/ 	.word	0x00000770


	//   ....[5]....
        /*005c*/ 	.word	0x00000810


	//   ....[6]....
        /*0060*/ 	.word	0x00000930


	//   ....[7]....
        /*0064*/ 	.word	0x000009d0


	//   ....[8]....
        /*0068*/ 	.word	0x00000b10


	//   ....[9]....
        /*006c*/ 	.word	0x00000bb0


	//----- nvinfo : EIATTR_VRC_CTA_INIT_COUNT
	.align		4
.L_39:
        /*0070*/ 	.byte	0x02, 0x4a
	.zero		1
	.zero		1


	//----- nvinfo : EIATTR_EXIT_INSTR_OFFSETS
	.align		4
        /*0074*/ 	.byte	0x04, 0x1c
        /*0076*/ 	.short	(.L_41 - .L_40)


	//   ....[0]....
.L_40:
        /*0078*/ 	.word	0x00000090


	//   ....[1]....
        /*007c*/ 	.word	0x00000120


	//   ....[2]....
        /*0080*/ 	.word	0x00000440


	//   ....[3]....
        /*0084*/ 	.word	0x00000c30


	//----- nvinfo : EIATTR_CRS_STACK_SIZE
	.align		4
.L_41:
        /*0088*/ 	.byte	0x04, 0x1e
        /*008a*/ 	.short	(.L_43 - .L_42)
.L_42:
        /*008c*/ 	.word	0x00000000


	//----- nvinfo : EIATTR_CBANK_PARAM_SIZE
	.align		4
.L_43:
        /*0090*/ 	.byte	0x03, 0x19
        /*0092*/ 	.short	0x004c


	//----- nvinfo : EIATTR_PARAM_CBANK
	.align		4
        /*0094*/ 	.byte	0x04, 0x0a
        /*0096*/ 	.short	(.L_45 - .L_44)
	.align		4
.L_44:
        /*0098*/ 	.word	index@(.nv.constant0._Z13bfsPushKernel5Graph7BFSDatai)
        /*009c*/ 	.short	0x0380
        /*009e*/ 	.short	0x004c


	//----- nvinfo : EIATTR_SW_WAR
	.align		4
.L_45:
        /*00a0*/ 	.byte	0x04, 0x36
        /*00a2*/ 	.short	(.L_47 - .L_46)
.L_46:
        /*00a4*/ 	.word	0x00000008
.L_47:


//--------------------- .nv.callgraph             --------------------------
	.section	.nv.callgraph,"",@"SHT_CUDA_CALLGRAPH"
	.align	4
	.sectionentsize	8
	.align		4
        /*0000*/ 	.word	0x00000000
	.align		4
        /*0004*/ 	.word	0xffffffff
	.align		4
        /*0008*/ 	.word	0x00000000
	.align		4
        /*000c*/ 	.word	0xfffffffe
	.align		4
        /*0010*/ 	.word	0x00000000
	.align		4
        /*0014*/ 	.word	0xfffffffd
	.align		4
        /*0018*/ 	.word	0x00000000
	.align		4
        /*001c*/ 	.word	0xfffffffc


//--------------------- .text._Z13bfsPullKernel5Graph7BFSDatai --------------------------
	.section	.text._Z13bfsPullKernel5Graph7BFSDatai,"ax",@progbits
	.align	128
        .global         _Z13bfsPullKernel5Graph7BFSDatai
        .type           _Z13bfsPullKernel5Graph7BFSDatai,@function
        .size           _Z13bfsPullKernel5Graph7BFSDatai,(.L_x_22 - _Z13bfsPullKernel5Graph7BFSDatai)
        .other          _Z13bfsPullKernel5Graph7BFSDatai,@"STO_CUDA_ENTRY STV_DEFAULT"
_Z13bfsPullKernel5Graph7BFSDatai:
.text._Z13bfsPullKernel5Graph7BFSDatai:
[----:B------:R-:W-:Y:S01]  /*0000*/  LDC R1, c[0x0][0x37c] ;  /* 0x0000df00ff017b82 */ /* 0x000fe20000000800 */
[----:B------:R-:W0:Y:S07]  /*0010*/  S2R R3, SR_TID.X ;  /* 0x0000000000037919 */ /* 0x000e2e0000002100 */
[----:B------:R-:W0:Y:S08]  /*0020*/  S2UR UR4, SR_CTAID.X ;  /* 0x00000000000479c3 */ /* 0x000e300000002500 */
[----:B------:R-:W0:Y:S08]  /*0030*/  LDC R0, c[0x0][0x360] ;  /* 0x0000d800ff007b82 */ /* 0x000e300000000800 */
[----:B------:R-:W1:Y:S01]  /*0040*/  LDC R5, c[0x0][0x380] ;  /* 0x0000e000ff057b82 */ /* 0x000e620000000800 */
[----:B0-----:R-:W-:-:S05]  /*0050*/  IMAD R0, R0, UR4, R3 ;  /* 0x0000000400007c24 */ /* 0x001fca000f8e0203 */
[----:B-1----:R-:W-:-:S13]  /*0060*/  ISETP.GE.AND P0, PT, R0, R5, PT ;  /* 0x000000050000720c */ /* 0x002fda0003f06270 */
[----:B------:R-:W-:Y:S05]  /*0070*/  @P0 EXIT ;  /* 0x000000000000094d */ /* 0x000fea0003800000 */
[----:B------:R-:W0:Y:S01]  /*0080*/  LDC.64 R2, c[0x0][0x398] ;  /* 0x0000e600ff027b82 */ /* 0x000e220000000a00 */
[----:B------:R-:W1:Y:S01]  /*0090*/  LDCU.64 UR4, c[0x0][0x358] ;  /* 0x00006b00ff0477ac */ /* 0x000e620008000a00 */
[----:B0-----:R-:W-:-:S05]  /*00a0*/  IMAD.WIDE R2, R0, 0x4, R2 ;  /* 0x0000000400027825 */ /* 0x001fca00078e0202 */
[----:B-1----:R-:W2:Y:S01]  /*00b0*/  LDG.E R4, desc[UR4][R2.64] ;  /* 0x0000000402047981 */ /* 0x002ea2000c1e1900 */
[----:B------:R-:W-:-:S04]  /*00c0*/  ISETP.GE.AND P0, PT, R5, 0x1, PT ;  /* 0x000000010500780c */ /* 0x000fc80003f06270 */
[----:B--2---:R-:W-:-:S13]  /*00d0*/  ISETP.NE.OR P0, PT, R4, -0x1, !P0 ;  /* 0xffffffff0400780c */ /* 0x004fda0004705670 */
[----:B------:R-:W-:Y:S05]  /*00e0*/  @P0 EXIT ;  /* 0x000000000000094d */ /* 0x000fea0003800000 */
[----:B------:R-:W-:Y:S01]  /*00f0*/  BSSY.RECONVERGENT B0, `(.L_x_0) ;  /* 0x000001e000007945 */ /* 0x000fe20003800200 */
[----:B------:R-:W-:-:S07]  /*0100*/  IMAD.MOV.U32 R9, RZ, RZ, RZ ;  /* 0x000000ffff097224 */ /* 0x000fce00078e00ff */
.L_x_5:
[----:B------:R-:W0:Y:S01]  /*0110*/  LDC.64 R4, c[0x0][0x398] ;  /* 0x0000e600ff047b82 */ /* 0x000e220000000a00 */
[----:B------:R-:W1:Y:S01]  /*0120*/  LDCU UR6, c[0x0][0x3c8] ;  /* 0x00007900ff0677ac */ /* 0x000e620008000800 */
[----:B0-----:R-:W-:-:S06]  /*0130*/  IMAD.WIDE.U32 R4, R9, 0x4, R4 ;  /* 0x0000000409047825 */ /* 0x001fcc00078e0004 */
[----:B------:R-:W1:Y:S01]  /*0140*/  LDG.E R4, desc[UR4][R4.64] ;  /* 0x0000000404047981 */ /* 0x000e62000c1e1900 */
[----:B------:R-:W-:Y:S01]  /*0150*/  BSSY.RELIABLE B1, `(.L_x_1) ;  /* 0x0000012000017945 */ /* 0x000fe20003800100 */
[----:B-1----:R-:W-:-:S13]  /*0160*/  ISETP.NE.AND P0, PT, R4, UR6, PT ;  /* 0x0000000604007c0c */ /* 0x002fda000bf05270 */
[----:B------:R-:W-:Y:S05]  /*0170*/  @P0 BRA `(.L_x_2) ;  /* 0x00000000003c0947 */ /* 0x000fea0003800000 */
[----:B------:R-:W0:Y:S02]  /*0180*/  LDC.64 R4, c[0x0][0x388] ;  /* 0x0000e200ff047b82 */ /* 0x000e240000000a00 */
[----:B0-----:R-:W-:-:S05]  /*0190*/  IMAD.WIDE.U32 R4, R9, 0x4, R4 ;  /* 0x0000000409047825 */ /* 0x001fca00078e0004 */
[----:B------:R-:W2:Y:S04]  /*01a0*/  LDG.E R8, desc[UR4][R4.64] ;  /* 0x0000000404087981 */ /* 0x000ea8000c1e1900 */
[----:B------:R-:W2:Y:S02]  /*01b0*/  LDG.E R11, desc[UR4][R4.64+0x4] ;  /* 0x00000404040b7981 */ /* 0x000ea4000c1e1900 */
[----:B--2---:R-:W-:-:S13]  /*01c0*/  ISETP.GE.AND P0, PT, R8, R11, PT ;  /* 0x0000000b0800720c */ /* 0x004fda0003f06270 */
[----:B------:R-:W-:Y:S05]  /*01d0*/  @P0 BRA `(.L_x_2) ;  /* 0x0000000000240947 */ /* 0x000fea0003800000 */
[----:B------:R-:W0:Y:S02]  /*01e0*/  LDC.64 R6, c[0x0][0x390] ;  /* 0x0000e400ff067b82 */ /* 0x000e240000000a00 */
.L_x_4:
[----:B0-----:R-:W-:-:S06]  /*01f0*/  IMAD.WIDE R4, R8, 0x4, R6 ;  /* 0x0000000408047825 */ /* 0x001fcc00078e0206 */
[----:B------:R-:W2:Y:S02]  /*0200*/  LDG.E R5, desc[UR4][R4.64] ;  /* 0x0000000404057981 */ /* 0x000ea4000c1e1900 */
[----:B--2---:R-:W-:-:S13]  /*0210*/  ISETP.NE.AND P0, PT, R5, R0, PT ;  /* 0x000000000500720c */ /* 0x004fda0003f05270 */
[----:B------:R-:W-:Y:S05]  /*0220*/  @!P0 BREAK.RELIABLE B1 ;  /* 0x0000000000018942 */ /* 0x000fea0003800100 */
[----:B------:R-:W-:Y:S05]  /*0230*/  @!P0 BRA `(.L_x_3) ;  /* 0x0000000000248947 */ /* 0x000fea0003800000 */
[----:B------:R-:W-:-:S05]  /*0240*/  VIADD R8, R8, 0x1 ;  /* 0x0000000108087836 */ /* 0x000fca0000000000 */
[----:B------:R-:W-:-:S13]  /*0250*/  ISETP.NE.AND P0, PT, R8, R11, PT ;  /* 0x0000000b0800720c */ /* 0x000fda0003f05270 */
[----:B------:R-:W-:Y:S05]  /*0260*/  @P0 BRA `(.L_x_4) ;  /* 0xfffffffc00e00947 */ /* 0x000fea000383ffff */
.L_x_2:
[----:B------:R-:W-:Y:S05]  /*0270*/  BSYNC.RELIABLE B1 ;  /* 0x0000000000017941 */ /* 0x000fea0003800100 */
.L_x_1:
[----:B------:R-:W0:Y:S01]  /*0280*/  LDCU UR6, c[0x0][0x380] ;  /* 0x00007000ff0677ac */ /* 0x000e220008000800 */
[----:B------:R-:W-:-:S04]  /*0290*/  IADD3 R9, PT, PT, R9, 0x1, RZ ;  /* 0x0000000109097810 */ /* 0x000fc80007ffe0ff */
[----:B0-----:R-:W-:-:S13]  /*02a0*/  ISETP.NE.AND P0, PT, R9, UR6, PT ;  /* 0x0000000609007c0c */ /* 0x001fda000bf05270 */
[----:B------:R-:W-:Y:S05]  /*02b0*/  @P0 BRA `(.L_x_5) ;  /* 0xfffffffc00940947 */ /* 0x000fea000383ffff */
[----:B------:R-:W-:Y:S05]  /*02c0*/  EXIT ;  /* 0x000000000000794d */ /* 0x000fea0003800000 */
.L_x_3:
[----:B------:R-:W-:Y:S05]  /*02d0*/  BSYNC.RECONVERGENT B0 ;  /* 0x0000000000007941 */ /* 0x000fea0003800200 */
.L_x_0:
[----:B------:R-:W0:Y:S01]  /*02e0*/  S2R R9, SR_LANEID ;  /* 0x0000000000097919 */ /* 0x000e220000000000 */
[----:B------:R-:W1:Y:S01]  /*02f0*/  LDC R11, c[0x0][0x3c8] ;  /* 0x0000f200ff0b7b82 */ /* 0x000e620000000800 */
[----:B------:R-:W-:Y:S01]  /*0300*/  VOTEU.ANY UR6, UPT, PT ;  /* 0x0000000000067886 */ /* 0x000fe200038e0100 */
[----:B------:R-:W-:Y:S01]  /*0310*/  IMAD.MOV.U32 R17, RZ, RZ, 0x1 ;  /* 0x00000001ff117424 */ /* 0x000fe200078e00ff */
[----:B------:R-:W0:Y:S05]  /*0320*/  FLO.U32 R10, UR6 ;  /* 0x00000006000a7d00 */ /* 0x000e2a00080e0000 */
[----:B------:R-:W2:Y:S03]  /*0330*/  LDC.64 R4, c[0x0][0x3a0] ;  /* 0x0000e800ff047b82 */ /* 0x000ea60000000a00 */
[----:B------:R-:W3:Y:S05]  /*0340*/  POPC R15, UR6 ;  /* 0x00000006000f7d09 */ /* 0x000eea0008000000 */
[----:B------:R-:W3:Y:S01]  /*0350*/  LDC.64 R6, c[0x0][0x3c0] ;  /* 0x0000f000ff067b82 */ /* 0x000ee20000000a00 */
[----:B-1----:R-:W-:-:S05]  /*0360*/  IADD3 R11, PT, PT, R11, 0x1, RZ ;  /* 0x000000010b0b7810 */ /* 0x002fca0007ffe0ff */
[----:B------:R-:W-:Y:S01]  /*0370*/  STG.E desc[UR4][R2.64], R11 ;  /* 0x0000000b02007986 */ /* 0x000fe2000c101904 */
[----:B0-----:R-:W-:Y:S01]  /*0380*/  ISETP.EQ.U32.AND P0, PT, R10, R9, PT ;  /* 0x000000090a00720c */ /* 0x001fe20003f02070 */
[----:B--2---:R-:W-:Y:S01]  /*0390*/  IMAD.WIDE R4, R0, 0x4, R4 ;  /* 0x0000000400047825 */ /* 0x004fe200078e0204 */
[----:B------:R-:W0:Y:S01]  /*03a0*/  S2R R12, SR_LTMASK ;  /* 0x00000000000c7919 */ /* 0x000e220000003900 */
[----:B------:R-:W1:Y:S03]  /*03b0*/  LDC.64 R8, c[0x0][0x3b0] ;  /* 0x0000ec00ff087b82 */ /* 0x000e660000000a00 */
[----:B------:R-:W-:Y:S07]  /*03c0*/  STG.E desc[UR4][R4.64], R17 ;  /* 0x0000001104007986 */ /* 0x000fee000c101904 */
[----:B---3--:R-:W2:Y:S01]  /*03d0*/  @P0 ATOMG.E.ADD.STRONG.GPU PT, R7, desc[UR4][R6.64], R15 ;  /* 0x8000000f060709a8 */ /* 0x008ea200081ef104 */
[----:B0-----:R-:W-:-:S06]  /*03e0*/  LOP3.LUT R12, R12, UR6, RZ, 0xc0, !PT ;  /* 0x000000060c0c7c12 */ /* 0x001fcc000f8ec0ff */
[----:B------:R-:W0:Y:S01]  /*03f0*/  POPC R12, R12 ;  /* 0x0000000c000c7309 */ /* 0x000e220000000000 */
[----:B--2---:R-:W0:Y:S02]  /*0400*/  SHFL.IDX PT, R13, R7, R10, 0x1f ;  /* 0x00001f0a070d7589 */ /* 0x004e2400000e0000 */
[----:B0-----:R-:W-:-:S04]  /*0410*/  IMAD.IADD R13, R13, 0x1, R12 ;  /* 0x000000010d0d7824 */ /* 0x001fc800078e020c */
[----:B-1----:R-:W-:-:S05]  /*0420*/  IMAD.WIDE R8, R13, 0x4, R8 ;  /* 0x000000040d087825 */ /* 0x002fca00078e0208 */
[----:B------:R-:W-:Y:S01]  /*0430*/  STG.E desc[UR4][R8.64], R0 ;  /* 0x0000000008007986 */ /* 0x000fe2000c101904 */
[----:B------:R-:W-:Y:S05]  /*0440*/  EXIT ;  /* 0x000000000000794d */ /* 0x000fea0003800000 */
.L_x_6:
[----:B------:R-:W-:-:S00]  /*0450*/  BRA `(.L_x_6) ;  /* 0xfffffffc00fc7947 */ /* 0x000fc0000383ffff */
[----:B------:R-:W-:-:S00]  /*0460*/  NOP ;  /* 0x0000000000007918 */ /* 0x000fc00000000000 */
        /* <DEDUP_REMOVED lines=9> */
.L_x_22:


//--------------------- .text._Z13bfsPushKernel5Graph7BFSDatai --------------------------
	.section	.text._Z13bfsPushKernel5Graph7BFSDatai,"ax",@progbits
	.align	128
        .global         _Z13bfsPushKernel5Graph7BFSDatai
        .type           _Z13bfsPushKernel5Graph7BFSDatai,@function
        .size           _Z13bfsPushKernel5Graph7BFSDatai,(.L_x_23 - _Z13bfsPushKernel5Graph7BFSDatai)
        .other          _Z13bfsPushKernel5Graph7BFSDatai,@"STO_CUDA_ENTRY STV_DEFAULT"
_Z13bfsPushKernel5Graph7BFSDatai:
.text._Z13bfsPushKernel5Graph7BFSDatai:
[----:B------:R-:W-:Y:S08]  /*0000*/  LDC R1, c[0x0][0x37c] ;  /* 0x0000df00ff017b82 */ /* 0x000ff00000000800 */
[----:B------:R-:W0:Y:S01]  /*0010*/  LDC.64 R2, c[0x0][0x3b8] ;  /* 0x0000ee00ff027b82 */ /* 0x000e220000000a00 */
[----:B------:R-:W0:Y:S02]  /*0020*/  LDCU.64 UR6, c[0x0][0x358] ;  /* 0x00006b00ff0677ac */ /* 0x000e240008000a00 */
[----:B0-----:R-:W2:Y:S05]  /*0030*/  LDG.E R2, desc[UR6][R2.64] ;  /* 0x0000000602027981 */ /* 0x001eaa000c1e1900 */
[----:B------:R-:W0:Y:S01]  /*0040*/  S2UR UR4, SR_CTAID.X ;  /* 0x00000000000479c3 */ /* 0x000e220000002500 */
[----:B------:R-:W0:Y:S07]  /*0050*/  S2R R0, SR_TID.X ;  /* 0x0000000000007919 */ /* 0x000e2e0000002100 */
[----:B------:R-:W0:Y:S02]  /*0060*/  LDC R7, c[0x0][0x360] ;  /* 0x0000d800ff077b82 */ /* 0x000e240000000800 */
[----:B0-----:R-:W-:-:S05]  /*0070*/  IMAD R7, R7, UR4, R0 ;  /* 0x0000000407077c24 */ /* 0x001fca000f8e0200 */
[----:B--2---:R-:W-:-:S13]  /*0080*/  ISETP.GE.AND P0, PT, R7, R2, PT ;  /* 0x000000020700720c */ /* 0x004fda0003f06270 */
[----:B------:R-:W-:Y:S05]  /*0090*/  @P0 EXIT ;  /* 0x000000000000094d */ /* 0x000fea0003800000 */
[----:B------:R-:W0:Y:S02]  /*00a0*/  LDC.64 R4, c[0x0][0x3a8] ;  /* 0x0000ea00ff047b82 */ /* 0x000e240000000a00 */
[----:B0-----:R-:W-:-:S06]  /*00b0*/  IMAD.WIDE R4, R7, 0x4, R4 ;  /* 0x0000000407047825 */ /* 0x001fcc00078e0204 */
[----:B------:R-:W0:Y:S01]  /*00c0*/  LDC.64 R6, c[0x0][0x388] ;  /* 0x0000e200ff067b82 */ /* 0x000e220000000a00 */
[----:B------:R-:W0:Y:S02]  /*00d0*/  LDG.E R5, desc[UR6][R4.64] ;  /* 0x0000000604057981 */ /* 0x000e24000c1e1900 */
[----:B0-----:R-:W-:-:S05]  /*00e0*/  IMAD.WIDE R6, R5, 0x4, R6 ;  /* 0x0000000405067825 */ /* 0x001fca00078e0206 */
[----:B------:R-:W2:Y:S04]  /*00f0*/  LDG.E R12, desc[UR6][R6.64] ;  /* 0x00000006060c7981 */ /* 0x000ea8000c1e1900 */
[----:B------:R-:W2:Y:S02]  /*0100*/  LDG.E R3, desc[UR6][R6.64+0x4] ;  /* 0x0000040606037981 */ /* 0x000ea4000c1e1900 */
[----:B--2---:R-:W-:-:S13]  /*0110*/  ISETP.GE.AND P0, PT, R12, R3, PT ;  /* 0x000000030c00720c */ /* 0x004fda0003f06270 */
[----:B------:R-:W-:Y:S05]  /*0120*/  @P0 EXIT ;  /* 0x000000000000094d */ /* 0x000fea0003800000 */
[----:B------:R-:W0:Y:S01]  /*0130*/  LDC R2, c[0x0][0x3c8] ;  /* 0x0000f200ff027b82 */ /* 0x000e220000000800 */
[--C-:B------:R-:W-:Y:S01]  /*0140*/  IMAD.IADD R0, R3, 0x1, -R12.reuse ;  /* 0x0000000103007824 */ /* 0x100fe200078e0a0c */
[----:B------:R-:W-:Y:S04]  /*0150*/  BSSY.RECONVERGENT B0, `(.L_x_7) ;  /* 0x000002c000007945 */ /* 0x000fe80003800200 */
[----:B------:R-:W-:Y:S01]  /*0160*/  LOP3.LUT P0, R13, R0, 0x3, RZ, 0xc0, !PT ;  /* 0x00000003000d7812 */ /* 0x000fe2000780c0ff */
[----:B------:R-:W-:Y:S01]  /*0170*/  IMAD.MOV.U32 R0, RZ, RZ, R12 ;  /* 0x000000ffff007224 */ /* 0x000fe200078e000c */
[----:B0-----:R-:W-:-:S11]  /*0180*/  IADD3 R2, PT, PT, R2, 0x1, RZ ;  /* 0x0000000102027810 */ /* 0x001fd60007ffe0ff */
[----:B------:R-:W-:Y:S05]  /*0190*/  @!P0 BRA `(.L_x_8) ;  /* 0x00000000009c8947 */ /* 0x000fea0003800000 */
[----:B------:R-:W0:Y:S01]  /*01a0*/  LDC.64 R10, c[0x0][0x3b0] ;  /* 0x0000ec00ff0a7b82 */ /* 0x000e220000000a00 */
[----:B------:R-:W-:Y:S02]  /*01b0*/  IMAD.MOV R13, RZ, RZ, -R13 ;  /* 0x000000ffff0d7224 */ /* 0x000fe400078e0a0d */
[----:B------:R-:W-:-:S05]  /*01c0*/  IMAD.MOV.U32 R0, RZ, RZ, R12 ;  /* 0x000000ffff007224 */ /* 0x000fca00078e000c */
[----:B------:R-:W1:Y:S08]  /*01d0*/  LDC.64 R8, c[0x0][0x398] ;  /* 0x0000e600ff087b82 */ /* 0x000e700000000a00 */
[----:B------:R-:W2:Y:S08]  /*01e0*/  LDC.64 R6, c[0x0][0x3a0] ;  /* 0x0000e800ff067b82 */ /* 0x000eb00000000a00 */
[----:B------:R-:W3:Y:S02]  /*01f0*/  LDC.64 R4, c[0x0][0x390] ;  /* 0x0000e400ff047b82 */ /* 0x000ee40000000a00 */
.L_x_11:
[----:B--23--:R-:W-:-:S06]  /*0200*/  IMAD.WIDE R14, R0, 0x4, R4 ;  /* 0x00000004000e7825 */ /* 0x00cfcc00078e0204 */
[----:B------:R-:W2:Y:S02]  /*0210*/  LDG.E R15, desc[UR6][R14.64] ;  /* 0x000000060e0f7981 */ /* 0x000ea4000c1e1900 */
[----:B--2---:R-:W-:-:S05]  /*0220*/  IMAD.WIDE R16, R15, 0x4, R6 ;  /* 0x000000040f107825 */ /* 0x004fca00078e0206 */
[----:B------:R-:W2:Y:S01]  /*0230*/  LDG.E R18, desc[UR6][R16.64] ;  /* 0x0000000610127981 */ /* 0x000ea2000c1e1900 */
[----:B------:R-:W-:Y:S01]  /*0240*/  IADD3 R13, PT, PT, R13, 0x1, RZ ;  /* 0x000000010d0d7810 */ /* 0x000fe20007ffe0ff */
[----:B------:R-:W-:Y:S03]  /*0250*/  BSSY.RECONVERGENT B1, `(.L_x_9) ;  /* 0x0000019000017945 */ /* 0x000fe60003800200 */
[----:B------:R-:W-:Y:S02]  /*0260*/  ISETP.NE.AND P0, PT, R13, RZ, PT ;  /* 0x000000ff0d00720c */ /* 0x000fe40003f05270 */
[----:B--2---:R-:W-:-:S13]  /*0270*/  ISETP.NE.AND P1, PT, R18, RZ, PT ;  /* 0x000000ff1200720c */ /* 0x004fda0003f25270 */
[----:B------:R-:W-:Y:S05]  /*0280*/  @P1 BRA `(.L_x_10) ;  /* 0x0000000000541947 */ /* 0x000fea0003800000 */
[----:B------:R-:W-:Y:S02]  /*0290*/  IMAD.MOV.U32 R19, RZ, RZ, 0x1 ;  /* 0x00000001ff137424 */ /* 0x000fe400078e00ff */
[----:B------:R-:W-:-:S05]  /*02a0*/  IMAD.MOV.U32 R18, RZ, RZ, RZ ;  /* 0x000000ffff127224 */ /* 0x000fca00078e00ff */
[----:B------:R-:W2:Y:S02]  /*02b0*/  ATOMG.E.CAS.STRONG.GPU PT, R16, [R16], R18, R19 ;  /* 0x00000012101073a9 */ /* 0x000ea400001ee113 */
[----:B--2---:R-:W-:-:S13]  /*02c0*/  ISETP.NE.AND P1, PT, R16, RZ, PT ;  /* 0x000000ff1000720c */ /* 0x004fda0003f25270 */
[----:B------:R-:W-:Y:S05]  /*02d0*/  @P1 BRA `(.L_x_10) ;  /* 0x0000000000401947 */ /* 0x000fea0003800000 */
[----:B------:R-:W2:Y:S01]  /*02e0*/  S2R R19, SR_LANEID ;  /* 0x0000000000137919 */ /* 0x000ea20000000000 */
[----:B------:R-:W-:Y:S01]  /*02f0*/  VOTEU.ANY UR4, UPT, PT ;  /* 0x0000000000047886 */ /* 0x000fe200038e0100 */
[----:B------:R-:W3:Y:S01]  /*0300*/  LDC.64 R16, c[0x0][0x3c0] ;  /* 0x0000f000ff107b82 */ /* 0x000ee20000000a00 */
[----:B------:R-:W2:Y:S08]  /*0310*/  FLO.U32 R14, UR4 ;  /* 0x00000004000e7d00 */ /* 0x000eb000080e0000 */
[----:B------:R-:W3:Y:S01]  /*0320*/  POPC R23, UR4 ;  /* 0x0000000400177d09 */ /* 0x000ee20008000000 */
[----:B--2---:R-:W-:-:S13]  /*0330*/  ISETP.EQ.U32.AND P1, PT, R14, R19, PT ;  /* 0x000000130e00720c */ /* 0x004fda0003f22070 */
[----:B---3--:R-:W2:Y:S01]  /*0340*/  @P1 ATOMG.E.ADD.STRONG.GPU PT, R17, desc[UR6][R16.64], R23 ;  /* 0x80000017101119a8 */ /* 0x008ea200081ef106 */
[----:B-1----:R-:W-:Y:S01]  /*0350*/  IMAD.WIDE R20, R15, 0x4, R8 ;  /* 0x000000040f147825 */ /* 0x002fe200078e0208 */
[----:B------:R-:W1:Y:S02]  /*0360*/  S2R R18, SR_LTMASK ;  /* 0x0000000000127919 */ /* 0x000e640000003900 */
[----:B-1----:R-:W-:-:S06]  /*0370*/  LOP3.LUT R22, R18, UR4, RZ, 0xc0, !PT ;  /* 0x0000000412167c12 */ /* 0x002fcc000f8ec0ff */
[----:B------:R-:W1:Y:S01]  /*0380*/  POPC R22, R22 ;  /* 0x0000001600167309 */ /* 0x000e620000000000 */
[----:B--2---:R-:W1:Y:S02]  /*0390*/  SHFL.IDX PT, R19, R17, R14, 0x1f ;  /* 0x00001f0e11137589 */ /* 0x004e6400000e0000 */
[----:B-1----:R-:W-:-:S05]  /*03a0*/  IADD3 R19, PT, PT, R19, R22, RZ ;  /* 0x0000001613137210 */ /* 0x002fca0007ffe0ff */
[----:B0-----:R-:W-:-:S05]  /*03b0*/  IMAD.WIDE R18, R19, 0x4, R10 ;  /* 0x0000000413127825 */ /* 0x001fca00078e020a */
[----:B------:R2:W-:Y:S04]  /*03c0*/  STG.E desc[UR6][R18.64], R15 ;  /* 0x0000000f12007986 */ /* 0x0005e8000c101906 */
[----:B------:R2:W-:Y:S02]  /*03d0*/  STG.E desc[UR6][R20.64], R2 ;  /* 0x0000000214007986 */ /* 0x0005e4000c101906 */
.L_x_10:
[----:B------:R-:W-:Y:S05]  /*03e0*/  BSYNC.RECONVERGENT B1 ;  /* 0x0000000000017941 */ /* 0x000fea0003800200 */
.L_x_9:
[----:B------:R-:W-:Y:S01]  /*03f0*/  VIADD R0, R0, 0x1 ;  /* 0x0000000100007836 */ /* 0x000fe20000000000 */
[----:B------:R-:W-:Y:S06]  /*0400*/  @P0 BRA `(.L_x_11) ;  /* 0xfffffffc007c0947 */ /* 0x000fec000383ffff */
.L_x_8:
[----:B------:R-:W-:Y:S05]  /*0410*/  BSYNC.RECONVERGENT B0 ;  /* 0x0000000000007941 */ /* 0x000fea0003800200 */
.L_x_7:
[----:B------:R-:W-:-:S05]  /*0420*/  IMAD.IADD R4, R12, 0x1, -R3 ;  /* 0x000000010c047824 */ /* 0x000fca00078e0a03 */
[----:B------:R-:W-:-:S13]  /*0430*/  ISETP.GT.U32.AND P0, PT, R4, -0x4, PT ;  /* 0xfffffffc0400780c */ /* 0x000fda0003f04070 */
[----:B------:R-:W-:Y:S05]  /*0440*/  @P0 EXIT ;  /* 0x000000000000094d */ /* 0x000fea0003800000 */
[----:B------:R-:W3:Y:S01]  /*0450*/  LDC.64 R4, c[0x0][0x3b0] ;  /* 0x0000ec00ff047b82 */ /* 0x000ee20000000a00 */
[----:B------:R-:W4:Y:S01]  /*0460*/  LDCU.64 UR4, c[0x0][0x390] ;  /* 0x00007200ff0477ac */ /* 0x000f220008000a00 */
[----:B------:R-:W-:-:S06]  /*0470*/  IADD3 R3, PT, PT, -R3, R0, RZ ;  /* 0x0000000003037210 */ /* 0x000fcc0007ffe1ff */
[----:B------:R-:W0:Y:S08]  /*0480*/  LDC.64 R6, c[0x0][0x398] ;  /* 0x0000e600ff067b82 */ /* 0x000e300000000a00 */
[----:B-1----:R-:W1:Y:S01]  /*0490*/  LDC.64 R8, c[0x0][0x3a0] ;  /* 0x0000e800ff087b82 */ /* 0x002e620000000a00 */
[----:B----4-:R-:W-:-:S04]  /*04a0*/  UIADD3 UR4, UP0, UPT, UR4, 0x8, URZ ;  /* 0x0000000804047890 */ /* 0x010fc8000ff1e0ff */
[----:B------:R-:W-:-:S12]  /*04b0*/  UIADD3.X UR5, UPT, UPT, URZ, UR5, URZ, UP0, !UPT ;  /* 0x00000005ff057290 */ /* 0x000fd800087fe4ff */
.L_x_20:
[----:B0-----:R-:W-:Y:S01]  /*04c0*/  MOV R11, UR5 ;  /* 0x00000005000b7c02 */ /* 0x001fe20008000f00 */
[----:B------:R-:W-:-:S04]  /*04d0*/  IMAD.U32 R10, RZ, RZ, UR4 ;  /* 0x00000004ff0a7e24 */ /* 0x000fc8000f8e00ff */
[----:B------:R-:W-:-:S05]  /*04e0*/  IMAD.WIDE R10, R0, 0x4, R10 ;  /* 0x00000004000a7825 */ /* 0x000fca00078e020a */
[----:B------:R-:W1:Y:S02]  /*04f0*/  LDG.E R13, desc[UR6][R10.64+-0x8] ;  /* 0xfffff8060a0d7981 */ /* 0x000e64000c1e1900 */
[----:B-12---:R-:W-:-:S05]  /*0500*/  IMAD.WIDE R14, R13, 0x4, R8 ;  /* 0x000000040d0e7825 */ /* 0x006fca00078e0208 */
[----:B------:R-:W2:Y:S01]  /*0510*/  LDG.E R12, desc[UR6][R14.64] ;  /* 0x000000060e0c7981 */ /* 0x000ea2000c1e1900 */
[----:B------:R-:W-:Y:S01]  /*0520*/  BSSY.RECONVERGENT B0, `(.L_x_12) ;  /* 0x0000018000007945 */ /* 0x000fe20003800200 */
[----:B--2---:R-:W-:-:S13]  /*0530*/  ISETP.NE.AND P0, PT, R12, RZ, PT ;  /* 0x000000ff0c00720c */ /* 0x004fda0003f05270 */
[----:B------:R-:W-:Y:S05]  /*0540*/  @P0 BRA `(.L_x_13) ;  /* 0x0000000000540947 */ /* 0x000fea0003800000 */
[----:B------:R-:W-:Y:S02]  /*0550*/  HFMA2 R16, -RZ, RZ, 0, 0 ;  /* 0x00000000ff107431 */ /* 0x000fe400000001ff */
[----:B------:R-:W-:-:S05]  /*0560*/  IMAD.MOV.U32 R17, RZ, RZ, 0x1 ;  /* 0x00000001ff117424 */ /* 0x000fca00078e00ff */
[----:B------:R-:W2:Y:S02]  /*0570*/  ATOMG.E.CAS.STRONG.GPU PT, R14, [R14], R16, R17 ;  /* 0x000000100e0e73a9 */ /* 0x000ea400001ee111 */
[----:B--2---:R-:W-:-:S13]  /*0580*/  ISETP.NE.AND P0, PT, R14, RZ, PT ;  /* 0x000000ff0e00720c */ /* 0x004fda0003f05270 */
[----:B------:R-:W-:Y:S05]  /*0590*/  @P0 BRA `(.L_x_13) ;  /* 0x0000000000400947 */ /* 0x000fea0003800000 */
[----:B------:R-:W0:Y:S01]  /*05a0*/  S2R R15, SR_LANEID ;  /* 0x00000000000f7919 */ /* 0x000e220000000000 */
[----:B------:R-:W-:Y:S01]  /*05b0*/  VOTEU.ANY UR8, UPT, PT ;  /* 0x0000000000087886 */ /* 0x000fe200038e0100 */
[----:B------:R-:W1:Y:S01]  /*05c0*/  LDC.64 R18, c[0x0][0x3c0] ;  /* 0x0000f000ff127b82 */ /* 0x000e620000000a00 */
[----:B------:R-:W0:Y:S08]  /*05d0*/  FLO.U32 R12, UR8 ;  /* 0x00000008000c7d00 */ /* 0x000e3000080e0000 */
[----:B------:R-:W1:Y:S01]  /*05e0*/  POPC R21, UR8 ;  /* 0x0000000800157d09 */ /* 0x000e620008000000 */
[----:B0-----:R-:W-:-:S13]  /*05f0*/  ISETP.EQ.U32.AND P0, PT, R12, R15, PT ;  /* 0x0000000f0c00720c */ /* 0x001fda0003f02070 */
[----:B-1----:R-:W2:Y:S01]  /*0600*/  @P0 ATOMG.E.ADD.STRONG.GPU PT, R19, desc[UR6][R18.64], R21 ;  /* 0x80000015121309a8 */ /* 0x002ea200081ef106 */
[----:B------:R-:W-:Y:S01]  /*0610*/  IMAD.WIDE R16, R13, 0x4, R6 ;  /* 0x000000040d107825 */ /* 0x000fe200078e0206 */
[----:B------:R-:W0:Y:S02]  /*0620*/  S2R R20, SR_LTMASK ;  /* 0x0000000000147919 */ /* 0x000e240000003900 */
[----:B0-----:R-:W-:-:S06]  /*0630*/  LOP3.LUT R20, R20, UR8, RZ, 0xc0, !PT ;  /* 0x0000000814147c12 */ /* 0x001fcc000f8ec0ff */
[----:B------:R-:W0:Y:S01]  /*0640*/  POPC R20, R20 ;  /* 0x0000001400147309 */ /* 0x000e220000000000 */
[----:B--2---:R-:W0:Y:S02]  /*0650*/  SHFL.IDX PT, R15, R19, R12, 0x1f ;  /* 0x00001f0c130f7589 */ /* 0x004e2400000e0000 */
[----:B0-----:R-:W-:-:S04]  /*0660*/  IMAD.IADD R15, R15, 0x1, R20 ;  /* 0x000000010f0f7824 */ /* 0x001fc800078e0214 */
[----:B---3--:R-:W-:-:S05]  /*0670*/  IMAD.WIDE R14, R15, 0x4, R4 ;  /* 0x000000040f0e7825 */ /* 0x008fca00078e0204 */
[----:B------:R0:W-:Y:S04]  /*0680*/  STG.E desc[UR6][R14.64], R13 ;  /* 0x0000000d0e007986 */ /* 0x0001e8000c101906 */
[----:B------:R0:W-:Y:S02]  /*0690*/  STG.E desc[UR6][R16.64], R2 ;  /* 0x0000000210007986 */ /* 0x0001e4000c101906 */
.L_x_13:
[----:B------:R-:W-:Y:S05]  /*06a0*/  BSYNC.RECONVERGENT B0 ;  /* 0x0000000000007941 */ /* 0x000fea0003800200 */
.L_x_12:
[----:B0-----:R-:W2:Y:S02]  /*06b0*/  LDG.E R13, desc[UR6][R10.64+-0x4] ;  /* 0xfffffc060a0d7981 */ /* 0x001ea4000c1e1900 */
[----:B--2---:R-:W-:-:S05]  /*06c0*/  IMAD.WIDE R14, R13, 0x4, R8 ;  /* 0x000000040d0e7825 */ /* 0x004fca00078e0208 */
[----:B------:R-:W2:Y:S01]  /*06d0*/  LDG.E R12, desc[UR6][R14.64] ;  /* 0x000000060e0c7981 */ /* 0x000ea2000c1e1900 */
[----:B------:R-:W-:Y:S01]  /*06e0*/  BSSY.RECONVERGENT B0, `(.L_x_14) ;  /* 0x0000018000007945 */ /* 0x000fe20003800200 */
[----:B--2---:R-:W-:-:S13]  /*06f0*/  ISETP.NE.AND P0, PT, R12, RZ, PT ;  /* 0x000000ff0c00720c */ /* 0x004fda0003f05270 */
[----:B------:R-:W-:Y:S05]  /*0700*/  @P0 BRA `(.L_x_15) ;  /* 0x0000000000540947 */ /* 0x000fea0003800000 */
[----:B------:R-:W-:Y:S01]  /*0710*/  MOV R17, 0x1 ;  /* 0x0000000100117802 */ /* 0x000fe20000000f00 */
[----:B------:R-:W-:-:S05]  /*0720*/  IMAD.MOV.U32 R16, RZ, RZ, RZ ;  /* 0x000000ffff107224 */ /* 0x000fca00078e00ff */
        /* <DEDUP_REMOVED lines=15> */
[----:B0-----:R-:W-:-:S05]  /*0820*/  IADD3 R15, PT, PT, R15, R20, RZ ;  /* 0x000000140f0f7210 */ /* 0x001fca0007ffe0ff */
[----:B---3--:R-:W-:-:S05]  /*0830*/  IMAD.WIDE R14, R15, 0x4, R4 ;  /* 0x000000040f0e7825 */ /* 0x008fca00078e0204 */
[----:B------:R0:W-:Y:S04]  /*0840*/  STG.E desc[UR6][R14.64], R13 ;  /* 0x0000000d0e007986 */ /* 0x0001e8000c101906 */
[----:B------:R0:W-:Y:S02]  /*0850*/  STG.E desc[UR6][R16.64], R2 ;  /* 0x0000000210007986 */ /* 0x0001e4000c101906 */
.L_x_15:
[----:B------:R-:W-:Y:S05]  /*0860*/  BSYNC.RECONVERGENT B0 ;  /* 0x0000000000007941 */ /* 0x000fea0003800200 */
.L_x_14:
[----:B0-----:R-:W2:Y:S02]  /*0870*/  LDG.E R13, desc[UR6][R10.64] ;  /* 0x000000060a0d7981 */ /* 0x001ea4000c1e1900 */
[----:B--2---:R-:W-:-:S05]  /*0880*/  IMAD.WIDE R14, R13, 0x4, R8 ;  /* 0x000000040d0e7825 */ /* 0x004fca00078e0208 */
        /* <DEDUP_REMOVED lines=25> */
.L_x_17:
[----:B------:R-:W-:Y:S05]  /*0a20*/  BSYNC.RECONVERGENT B0 ;  /* 0x0000000000007941 */ /* 0x000fea0003800200 */
.L_x_16:
[----:B------:R-:W0:Y:S02]  /*0a30*/  LDG.E R11, desc[UR6][R10.64+0x4] ;  /* 0x000004060a0b7981 */ /* 0x000e24000c1e1900 */
[----:B0-----:R-:W-:-:S05]  /*0a40*/  IMAD.WIDE R12, R11, 0x4, R8 ;  /* 0x000000040b0c7825 */ /* 0x001fca00078e0208 */
[----:B------:R-:W2:Y:S01]  /*0a50*/  LDG.E R14, desc[UR6][R12.64] ;  /* 0x000000060c0e7981 */ /* 0x000ea2000c1e1900 */
[----:B------:R-:W-:Y:S01]  /*0a60*/  IADD3 R3, PT, PT, R3, 0x4, RZ ;  /* 0x0000000403037810 */ /* 0x000fe20007ffe0ff */
[----:B------:R-:W-:Y:S03]  /*0a70*/  BSSY.RECONVERGENT B0, `(.L_x_18) ;  /* 0x0000019000007945 */ /* 0x000fe60003800200 */
[----:B------:R-:W-:Y:S02]  /*0a80*/  ISETP.NE.AND P0, PT, R3, RZ, PT ;  /* 0x000000ff0300720c */ /* 0x000fe40003f05270 */
[----:B--2---:R-:W-:-:S13]  /*0a90*/  ISETP.NE.AND P1, PT, R14, RZ, PT ;  /* 0x000000ff0e00720c */ /* 0x004fda0003f25270 */
[----:B------:R-:W-:Y:S05]  /*0aa0*/  @P1 BRA `(.L_x_19) ;  /* 0x0000000000541947 */ /* 0x000fea0003800000 */
[----:B------:R-:W-:Y:S01]  /*0ab0*/  IMAD.MOV.U32 R15, RZ, RZ, 0x1 ;  /* 0x00000001ff0f7424 */ /* 0x000fe200078e00ff */
[----:B------:R-:W-:-:S05]  /*0ac0*/  MOV R14, RZ ;  /* 0x000000ff000e7202 */ /* 0x000fca0000000f00 */
        /* <DEDUP_REMOVED lines=19> */
.L_x_19:
[----:B------:R-:W-:Y:S05]  /*0c00*/  BSYNC.RECONVERGENT B0 ;  /* 0x0000000000007941 */ /* 0x000fea0003800200 */
.L_x_18:
[----:B------:R-:W-:Y:S01]  /*0c10*/  IADD3 R0, PT, PT, R0, 0x4, RZ ;  /* 0x0000000400007810 */ /* 0x000fe20007ffe0ff */
[----:B------:R-:W-:Y:S06]  /*0c20*/  @P0 BRA `(.L_x_20) ;  /* 0xfffffff800240947 */ /* 0x000fec000383ffff */
[----:B------:R-:W-:Y:S05]  /*0c30*/  EXIT ;  /* 0x000000000000794d */ /* 0x000fea0003800000 */
.L_x_21:
        /* <DEDUP_REMOVED lines=12> */
.L_x_23:


//--------------------- .nv.shared.reserved.0     --------------------------
	.section	.nv.shared.reserved.0,"aw",@nobits
	.weak		__nv_reservedSMEM_offset_0_alias
	.size		__nv_reservedSMEM_offset_0_alias, 0, 64
	.other		__nv_reservedSMEM_offset_0_alias,@"STO_CUDA_RESERVED_SHARED STV_DEFAULT"
__nv_reservedSMEM_offset_0_alias:
	.zero		0
	.zero		64


//--------------------- .nv.constant0._Z13bfsPullKernel5Graph7BFSDatai --------------------------
	.section	.nv.constant0._Z13bfsPullKernel5Graph7BFSDatai,"a",@progbits
	.sectionflags	@""
	.align	4
.nv.constant0._Z13bfsPullKernel5Graph7BFSDatai:
	.zero		972


//--------------------- .nv.constant0._Z13bfsPushKernel5Graph7BFSDatai --------------------------
	.section	.nv.constant0._Z13bfsPushKernel5Graph7BFSDatai,"a",@progbits
	.sectionflags	@""
	.align	4
.nv.constant0._Z13bfsPushKernel5Graph7BFSDatai:
	.zero		972


//--------------------- SYMBOLS --------------------------

	.type		.nv.reservedSmem.offset0,@object
	.size		.nv.reservedSmem.offset0,0x4
